	.headerflags	@"EF_CUDA_TEXMODE_UNIFIED EF_CUDA_64BIT_ADDRESS EF_CUDA_ACCELERATORS EF_CUDA_SM90 EF_CUDA_VIRTUAL_SM(EF_CUDA_SM90)"
	.elftype	@"ET_EXEC"


//--------------------- .nv.info                  --------------------------
	.section	.nv.info,"",@"SHT_CUDA_INFO"
	.align	4


	//----- nvinfo : EIATTR_REGCOUNT
	.align		4
        /*0000*/ 	.byte	0x04, 0x2f
        /*0002*/ 	.short	(.L_1 - .L_0)
	.align		4
.L_0:
        /*0004*/ 	.word	index@(triton_poi_fused_cat_18)
        /*0008*/ 	.word	0x0000001a


	//----- nvinfo : EIATTR_MIN_STACK_SIZE
	.align		4
.L_1:
        /*000c*/ 	.byte	0x04, 0x12
        /*000e*/ 	.short	(.L_3 - .L_2)
	.align		4
.L_2:
        /*0010*/ 	.word	index@(triton_poi_fused_cat_18)
        /*0014*/ 	.word	0x00000000


	//----- nvinfo : EIATTR_FRAME_SIZE
	.align		4
.L_3:
        /*0018*/ 	.byte	0x04, 0x11
        /*001a*/ 	.short	(.L_5 - .L_4)
	.align		4
.L_4:
        /*001c*/ 	.word	index@(triton_poi_fused_cat_18)
        /*0020*/ 	.word	0x00000000


	//----- nvinfo : EIATTR_MIN_STACK_SIZE
	.align		4
.L_5:
        /*0024*/ 	.byte	0x04, 0x12
        /*0026*/ 	.short	(.L_7 - .L_6)
	.align		4
.L_6:
        /*0028*/ 	.word	index@(triton_poi_fused_cat_18)
        /*002c*/ 	.word	0x00000000
.L_7:


//--------------------- .nv.info.triton_poi_fused_cat_18 --------------------------
	.section	.nv.info.triton_poi_fused_cat_18,"",@"SHT_CUDA_INFO"
	.sectionflags	@""
	.align	4


	//----- nvinfo : EIATTR_CUDA_API_VERSION
	.align		4
        /*0000*/ 	.byte	0x04, 0x37
        /*0002*/ 	.short	(.L_9 - .L_8)
.L_8:
        /*0004*/ 	.word	0x0000007c


	//----- nvinfo : EIATTR_KPARAM_INFO
	.align		4
.L_9:
        /*0008*/ 	.byte	0x04, 0x17
        /*000a*/ 	.short	(.L_11 - .L_10)
.L_10:
        /*000c*/ 	.word	0x00000000
        /*0010*/ 	.short	0x0006
        /*0012*/ 	.short	0x0030
        /*0014*/ 	.byte	0x00, 0xf0, 0x11, 0x00


	//----- nvinfo : EIATTR_KPARAM_INFO
	.align		4
.L_11:
        /*0018*/ 	.byte	0x04, 0x17
        /*001a*/ 	.short	(.L_13 - .L_12)
.L_12:
        /*001c*/ 	.word	0x00000000
        /*0020*/ 	.short	0x0005
        /*0022*/ 	.short	0x0028
        /*0024*/ 	.byte	0x00, 0xf4, 0x21, 0x00


	//----- nvinfo : EIATTR_KPARAM_INFO
	.align		4
.L_13:
        /*0028*/ 	.byte	0x04, 0x17
        /*002a*/ 	.short	(.L_15 - .L_14)
.L_14:
        /*002c*/ 	.word	0x00000000
        /*0030*/ 	.short	0x0004
        /*0032*/ 	.short	0x0020
        /*0034*/ 	.byte	0x00, 0xf4, 0x21, 0x00


	//----- nvinfo : EIATTR_KPARAM_INFO
	.align		4
.L_15:
        /*0038*/ 	.byte	0x04, 0x17
        /*003a*/ 	.short	(.L_17 - .L_16)
.L_16:
        /*003c*/ 	.word	0x00000000
        /*0040*/ 	.short	0x0003
        /*0042*/ 	.short	0x0018
        /*0044*/ 	.byte	0x00, 0xf4, 0x21, 0x00


	//----- nvinfo : EIATTR_KPARAM_INFO
	.align		4
.L_17:
        /*0048*/ 	.byte	0x04, 0x17
        /*004a*/ 	.short	(.L_19 - .L_18)
.L_18:
        /*004c*/ 	.word	0x00000000
        /*0050*/ 	.short	0x0002
        /*0052*/ 	.short	0x0010
        /*0054*/ 	.byte	0x00, 0xf4, 0x21, 0x00


	//----- nvinfo : EIATTR_KPARAM_INFO
	.align		4
.L_19:
        /*0058*/ 	.byte	0x04, 0x17
        /*005a*/ 	.short	(.L_21 - .L_20)
.L_20:
        /*005c*/ 	.word	0x00000000
        /*0060*/ 	.short	0x0001
        /*0062*/ 	.short	0x0008
        /*0064*/ 	.byte	0x00, 0xf4, 0x21, 0x00


	//----- nvinfo : EIATTR_KPARAM_INFO
	.align		4
.L_21:
        /*0068*/ 	.byte	0x04, 0x17
        /*006a*/ 	.short	(.L_23 - .L_22)
.L_22:
        /*006c*/ 	.word	0x00000000
        /*0070*/ 	.short	0x0000
        /*0072*/ 	.short	0x0000
        /*0074*/ 	.byte	0x00, 0xf4, 0x21, 0x00


	//----- nvinfo : EIATTR_SPARSE_MMA_MASK
	.align		4
.L_23:
        /*0078*/ 	.byte	0x03, 0x50
        /*007a*/ 	.short	0x0000


	//----- nvinfo : EIATTR_MAXREG_COUNT
	.align		4
        /*007c*/ 	.byte	0x03, 0x1b
        /*007e*/ 	.short	0x00ff


	//----- nvinfo : EIATTR_EXIT_INSTR_OFFSETS
	.align		4
        /*0080*/ 	.byte	0x04, 0x1c
        /*0082*/ 	.short	(.L_25 - .L_24)


	//   ....[0]....
.L_24:
        /*0084*/ 	.word	0x00000530


	//   ....[1]....
        /*0088*/ 	.word	0x00000550


	//----- nvinfo : EIATTR_REQNTID
	.align		4
.L_25:
        /*008c*/ 	.byte	0x04, 0x10
        /*008e*/ 	.short	(.L_27 - .L_26)
.L_26:
        /*0090*/ 	.word	0x00000100
        /*0094*/ 	.word	0x00000001
        /*0098*/ 	.word	0x00000001


	//----- nvinfo : EIATTR_CBANK_PARAM_SIZE
	.align		4
.L_27:
        /*009c*/ 	.byte	0x03, 0x19
        /*009e*/ 	.short	0x0034


	//----- nvinfo : EIATTR_PARAM_CBANK
	.align		4
        /*00a0*/ 	.byte	0x04, 0x0a
        /*00a2*/ 	.short	(.L_29 - .L_28)
	.align		4
.L_28:
        /*00a4*/ 	.word	index@(.nv.constant0.triton_poi_fused_cat_18)
        /*00a8*/ 	.short	0x0210
        /*00aa*/ 	.short	0x0034


	//----- nvinfo : EIATTR_SW_WAR
	.align		4
.L_29:
        /*00ac*/ 	.byte	0x04, 0x36
        /*00ae*/ 	.short	(.L_31 - .L_30)
.L_30:
        /*00b0*/ 	.word	0x00000008
.L_31:


//--------------------- .nv.callgraph             --------------------------
	.section	.nv.callgraph,"",@"SHT_CUDA_CALLGRAPH"
	.align	4
	.sectionentsize	8
	.align		4
        /*0000*/ 	.word	0x00000000
	.align		4
        /*0004*/ 	.word	0xffffffff
	.align		4
        /*0008*/ 	.word	0x00000000
	.align		4
        /*000c*/ 	.word	0xfffffffe
	.align		4
        /*0010*/ 	.word	0x00000000
	.align		4
        /*0014*/ 	.word	0xfffffffd
	.align		4
        /*0018*/ 	.word	0x00000000
	.align		4
        /*001c*/ 	.word	0xfffffffc


//--------------------- .text.triton_poi_fused_cat_18 --------------------------
	.section	.text.triton_poi_fused_cat_18,"ax",@progbits
	.align	128
        .global         triton_poi_fused_cat_18
        .type           triton_poi_fused_cat_18,@function
        .size           triton_poi_fused_cat_18,(.L_x_1 - triton_poi_fused_cat_18)
        .other          triton_poi_fused_cat_18,@"STO_CUDA_ENTRY STV_DEFAULT"
triton_poi_fused_cat_18:
.text.triton_poi_fused_cat_18:
[----:B------:R-:W0:Y:S02]  /*0000*/  LDC R1, c[0x0][0x28] ;  /* 0x00000a00ff017b82 */ /* 0x000e240000000800 */
[----:B------:R-:W1:Y:S01]  /*0010*/  S2R R0, SR_TID.X ;  /* 0x0000000000007919 */ /* 0x000e620000002100 */
[----:B------:R-:W2:Y:S01]  /*0020*/  LDC.64 R6, c[0x0][0x220] ;  /* 0x00008800ff067b82 */ /* 0x000ea20000000a00 */
[----:B------:R-:W-:Y:S01]  /*0030*/  IMAD.MOV.U32 R12, RZ, RZ, RZ ;  /* 0x000000ffff0c7224 */ /* 0x000fe200078e00ff */
[----:B------:R-:W-:Y:S01]  /*0040*/  ULDC.64 UR4, c[0x0][0x208] ;  /* 0x0000820000047ab9 */ /* 0x000fe20000000a00 */
[----:B------:R-:W3:Y:S01]  /*0050*/  S2R R5, SR_CTAID.X ;  /* 0x0000000000057919 */ /* 0x000ee20000002500 */
[----:B-1----:R-:W-:Y:S01]  /*0060*/  IMAD.SHL.U32 R0, R0, 0x2, RZ ;  /* 0x0000000200007824 */ /* 0x002fe200078e00ff */
[----:B---3--:R-:W-:-:S04]  /*0070*/  SHF.R.S32.HI R3, RZ, 0x16, R5 ;  /* 0x00000016ff037819 */ /* 0x008fc80000011405 */
[----:B------:R-:W-:Y:S02]  /*0080*/  LOP3.LUT R0, R0, 0x1fe, RZ, 0xc0, !PT ;  /* 0x000001fe00007812 */ /* 0x000fe400078ec0ff */
[----:B------:R-:W-:-:S03]  /*0090*/  SGXT R3, R3, 0x1 ;  /* 0x000000010303781a */ /* 0x000fc60000000200 */
[----:B------:R-:W-:Y:S02]  /*00a0*/  IMAD R0, R5, 0x200, R0 ;  /* 0x0000020005007824 */ /* 0x000fe400078e0200 */
[----:B------:R-:W1:Y:S02]  /*00b0*/  LDC.64 R4, c[0x0][0x218] ;  /* 0x00008600ff047b82 */ /* 0x000e640000000a00 */
[----:B------:R-:W-:Y:S01]  /*00c0*/  IMAD.HI R11, R0, 0x15390949, RZ ;  /* 0x15390949000b7827 */ /* 0x000fe200078e02ff */
[----:B------:R-:W-:-:S04]  /*00d0*/  LEA.HI R3, R3, R0, RZ, 0x6 ;  /* 0x0000000003037211 */ /* 0x000fc800078f30ff */
[----:B------:R-:W-:Y:S02]  /*00e0*/  SHF.R.S32.HI R13, RZ, 0x6, R3 ;  /* 0x00000006ff0d7819 */ /* 0x000fe40000011403 */
[----:B------:R-:W-:-:S03]  /*00f0*/  LOP3.LUT R3, R3, 0xffffffc0, RZ, 0xc0, !PT ;  /* 0xffffffc003037812 */ /* 0x000fc600078ec0ff */
[----:B------:R-:W-:-:S04]  /*0100*/  IMAD.HI R2, R13, 0x15390949, RZ ;  /* 0x153909490d027827 */ /* 0x000fc800078e02ff */
[----:B------:R-:W-:Y:S01]  /*0110*/  IMAD.IADD R10, R0, 0x1, -R3 ;  /* 0x00000001000a7824 */ /* 0x000fe200078e0a03 */
[----:B------:R-:W-:-:S04]  /*0120*/  SHF.R.U32.HI R9, RZ, 0x1f, R2 ;  /* 0x0000001fff097819 */ /* 0x000fc80000011602 */
[----:B------:R-:W-:Y:S02]  /*0130*/  LEA.HI.SX32 R8, R2, R9, 0x1b ;  /* 0x0000000902087211 */ /* 0x000fe400078fdaff */
[----:B------:R-:W-:-:S03]  /*0140*/  SHF.R.U32.HI R2, RZ, 0x1f, R11 ;  /* 0x0000001fff027819 */ /* 0x000fc6000001160b */
[----:B------:R-:W-:Y:S01]  /*0150*/  IMAD R13, R8, -0x182, R13 ;  /* 0xfffffe7e080d7824 */ /* 0x000fe200078e020d */
[----:B------:R-:W-:Y:S01]  /*0160*/  LEA.HI.SX32 R11, R11, R2, 0x15 ;  /* 0x000000020b0b7211 */ /* 0x000fe200078faaff */
[----:B------:R-:W3:Y:S02]  /*0170*/  LDC.64 R8, c[0x0][0x228] ;  /* 0x00008a00ff087b82 */ /* 0x000ee40000000a00 */
[C---:B------:R-:W-:Y:S01]  /*0180*/  VIADD R15, R13.reuse, 0xffffff00 ;  /* 0xffffff000d0f7836 */ /* 0x040fe20000000000 */
[----:B------:R-:W-:Y:S01]  /*0190*/  LOP3.LUT R3, R13, 0xffffff80, RZ, 0xc0, !PT ;  /* 0xffffff800d037812 */ /* 0x000fe200078ec0ff */
[----:B------:R-:W-:Y:S01]  /*01a0*/  IMAD R2, R11, 0x2000, R10 ;  /* 0x000020000b027824 */ /* 0x000fe200078e020a */
[----:B------:R-:W-:Y:S02]  /*01b0*/  ISETP.GT.AND P3, PT, R13, 0x17f, PT ;  /* 0x0000017f0d00780c */ /* 0x000fe40003f64270 */
[----:B------:R-:W-:Y:S01]  /*01c0*/  ISETP.NE.AND P0, PT, R3, 0x100, PT ;  /* 0x000001000300780c */ /* 0x000fe20003f05270 */
[C---:B------:R-:W-:Y:S01]  /*01d0*/  IMAD R17, R15.reuse, 0x40, R2 ;  /* 0x000000400f117824 */ /* 0x040fe200078e0202 */
[C---:B------:R-:W-:Y:S01]  /*01e0*/  ISETP.LT.AND P4, PT, R0.reuse, 0x18200, P3 ;  /* 0x000182000000780c */ /* 0x040fe20001f81270 */
[----:B------:R-:W4:Y:S01]  /*01f0*/  LDC.64 R2, c[0x0][0x230] ;  /* 0x00008c00ff027b82 */ /* 0x000f220000000a00 */
[----:B--2---:R-:W-:Y:S01]  /*0200*/  IMAD.WIDE R14, R15, 0x4, R6 ;  /* 0x000000040f0e7825 */ /* 0x004fe200078e0206 */
[----:B------:R-:W-:-:S03]  /*0210*/  ISETP.LT.AND P5, PT, R0, 0x18200, !P0 ;  /* 0x000182000000780c */ /* 0x000fc600047a1270 */
[----:B------:R-:W-:Y:S02]  /*0220*/  IMAD R6, R11, 0x80, R10 ;  /* 0x000000800b067824 */ /* 0x000fe400078e020a */
[----:B-1----:R-:W-:Y:S01]  /*0230*/  IMAD.WIDE R16, R17, 0x4, R4 ;  /* 0x0000000411107825 */ /* 0x002fe200078e0204 */
[----:B------:R-:W-:-:S03]  /*0240*/  CS2R R4, SRZ ;  /* 0x0000000000047805 */ /* 0x000fc6000001ff00 */
[C---:B------:R-:W-:Y:S02]  /*0250*/  IMAD R18, R13.reuse, 0x40, R6 ;  /* 0x000000400d127824 */ /* 0x040fe400078e0206 */
[----:B------:R-:W1:Y:S01]  /*0260*/  LDC.64 R6, c[0x0][0x210] ;  /* 0x00008400ff067b82 */ /* 0x000e620000000a00 */
[----:B------:R-:W-:Y:S01]  /*0270*/  IMAD.MOV.U32 R10, RZ, RZ, RZ ;  /* 0x000000ffff0a7224 */ /* 0x000fe200078e00ff */
[----:B------:R-:W2:Y:S01]  /*0280*/  @P5 LDG.E.64 R4, desc[UR4][R16.64] ;  /* 0x0000000410045981 */ /* 0x000ea2000c1e1b00 */
[----:B------:R-:W-:Y:S01]  /*0290*/  VIADD R21, R18, 0xffffa000 ;  /* 0xffffa00012157836 */ /* 0x000fe20000000000 */
[----:B------:R-:W-:Y:S02]  /*02a0*/  CS2R R18, SRZ ;  /* 0x0000000000127805 */ /* 0x000fe4000001ff00 */
[----:B------:R-:W-:Y:S01]  /*02b0*/  ISETP.GE.AND P1, PT, R13, 0x100, PT ;  /* 0x000001000d00780c */ /* 0x000fe20003f26270 */
[----:B------:R-:W5:Y:S01]  /*02c0*/  @P5 LDG.E.EL R12, desc[UR4][R14.64] ;  /* 0x000000040e0c5981 */ /* 0x000f62000c2e1900 */
[----:B---3--:R-:W-:Y:S01]  /*02d0*/  IMAD.WIDE R20, R21, 0x4, R8 ;  /* 0x0000000415147825 */ /* 0x008fe200078e0208 */
[----:B------:R-:W-:-:S02]  /*02e0*/  CS2R R8, SRZ ;  /* 0x0000000000087805 */ /* 0x000fc4000001ff00 */
[----:B------:R-:W3:Y:S01]  /*02f0*/  @P5 LDG.E.EL R10, desc[UR4][R14.64] ;  /* 0x000000040e0a5981 */ /* 0x000ee2000c2e1900 */
[----:B----4-:R-:W-:Y:S01]  /*0300*/  IMAD.WIDE R22, R13, 0x4, R2 ;  /* 0x000000040d167825 */ /* 0x010fe200078e0202 */
[----:B------:R-:W-:Y:S02]  /*0310*/  ISETP.LT.AND P2, PT, R0, 0x18200, !P1 ;  /* 0x000182000000780c */ /* 0x000fe40004f41270 */
[----:B------:R-:W4:Y:S01]  /*0320*/  @P4 LDG.E.64 R8, desc[UR4][R20.64] ;  /* 0x0000000414084981 */ /* 0x000f22000c1e1b00 */
[----:B------:R-:W-:-:S03]  /*0330*/  IMAD R2, R11, -0x6080, R0 ;  /* 0xffff9f800b027824 */ /* 0x000fc600078e0200 */
[----:B------:R-:W4:Y:S01]  /*0340*/  @P4 LDG.E.EL R18, desc[UR4][R22.64+-0x600] ;  /* 0xfffa000416124981 */ /* 0x000f22000c2e1900 */
[----:B------:R-:W-:-:S03]  /*0350*/  IMAD R11, R11, 0x4000, R2 ;  /* 0x000040000b0b7824 */ /* 0x000fc600078e0202 */
[----:B------:R-:W4:Y:S01]  /*0360*/  @P4 LDG.E.EL R19, desc[UR4][R22.64+-0x600] ;  /* 0xfffa000416134981 */ /* 0x000f22000c2e1900 */
[----:B------:R-:W-:Y:S01]  /*0370*/  CS2R R2, SRZ ;  /* 0x0000000000027805 */ /* 0x000fe2000001ff00 */
[----:B-1----:R-:W-:-:S05]  /*0380*/  IMAD.WIDE R6, R11, 0x4, R6 ;  /* 0x000000040b067825 */ /* 0x002fca00078e0206 */
[----:B------:R1:W4:Y:S01]  /*0390*/  @P2 LDG.E.64 R2, desc[UR4][R6.64] ;  /* 0x0000000406022981 */ /* 0x000322000c1e1b00 */
[----:B--2---:R-:W-:Y:S02]  /*03a0*/  SEL R11, R4, RZ, P5 ;  /* 0x000000ff040b7207 */ /* 0x004fe40002800000 */
[----:B------:R-:W-:Y:S02]  /*03b0*/  SEL R13, R5, RZ, P5 ;  /* 0x000000ff050d7207 */ /* 0x000fe40002800000 */
[----:B------:R-:W2:Y:S01]  /*03c0*/  LDC.64 R4, c[0x0][0x238] ;  /* 0x00008e00ff047b82 */ /* 0x000ea20000000a00 */
[----:B-----5:R-:W-:Y:S02]  /*03d0*/  SEL R12, R12, RZ, P5 ;  /* 0x000000ff0c0c7207 */ /* 0x020fe40002800000 */
[----:B---3--:R-:W-:Y:S02]  /*03e0*/  SEL R10, R10, RZ, P5 ;  /* 0x000000ff0a0a7207 */ /* 0x008fe40002800000 */
[----:B------:R-:W-:-:S02]  /*03f0*/  FSETP.GT.AND P6, PT, R13, -R12, PT ;  /* 0x8000000c0d00720b */ /* 0x000fc40003fc4000 */
[----:B------:R-:W-:Y:S02]  /*0400*/  FSETP.GT.AND P5, PT, R11, -R10, PT ;  /* 0x8000000a0b00720b */ /* 0x000fe40003fa4000 */
[----:B----4-:R-:W-:Y:S02]  /*0410*/  SEL R14, R9, RZ, P4 ;  /* 0x000000ff090e7207 */ /* 0x010fe40002000000 */
[----:B------:R-:W-:Y:S02]  /*0420*/  SEL R8, R8, RZ, P4 ;  /* 0x000000ff08087207 */ /* 0x000fe40002000000 */
[----:B------:R-:W-:Y:S02]  /*0430*/  SEL R9, R18, RZ, P4 ;  /* 0x000000ff12097207 */ /* 0x000fe40002000000 */
[----:B------:R-:W-:Y:S02]  /*0440*/  SEL R19, R19, RZ, P4 ;  /* 0x000000ff13137207 */ /* 0x000fe40002000000 */
[----:B------:R-:W-:Y:S01]  /*0450*/  ISETP.GE.AND P4, PT, R0, 0x18200, PT ;  /* 0x000182000000780c */ /* 0x000fe20003f86270 */
[----:B-1----:R-:W-:Y:S01]  /*0460*/  FADD R6, R11, R10 ;  /* 0x0000000a0b067221 */ /* 0x002fe20000000000 */
[----:B------:R-:W-:Y:S01]  /*0470*/  FADD R7, R8, R9 ;  /* 0x0000000908077221 */ /* 0x000fe20000000000 */
[----:B------:R-:W-:Y:S01]  /*0480*/  FADD R12, R13, R12 ;  /* 0x0000000c0d0c7221 */ /* 0x000fe20000000000 */
[----:B------:R-:W-:Y:S01]  /*0490*/  FADD R19, R14, R19 ;  /* 0x000000130e137221 */ /* 0x000fe20000000000 */
[----:B------:R-:W-:Y:S01]  /*04a0*/  @!P5 FMUL R6, R6, 0.10000000149011611938 ;  /* 0x3dcccccd0606d820 */ /* 0x000fe20000400000 */
[----:B------:R-:W-:Y:S01]  /*04b0*/  SEL R3, R3, RZ, P2 ;  /* 0x000000ff03037207 */ /* 0x000fe20001000000 */
[----:B------:R-:W-:Y:S01]  /*04c0*/  @!P6 FMUL R12, R12, 0.10000000149011611938 ;  /* 0x3dcccccd0c0ce820 */ /* 0x000fe20000400000 */
[----:B------:R-:W-:-:S02]  /*04d0*/  @P0 FSEL R6, R7, RZ, P3 ;  /* 0x000000ff07060208 */ /* 0x000fc40001800000 */
[----:B------:R-:W-:Y:S02]  /*04e0*/  @P0 FSEL R12, R19, RZ, P3 ;  /* 0x000000ff130c0208 */ /* 0x000fe40001800000 */
[----:B------:R-:W-:Y:S01]  /*04f0*/  SEL R7, R2, RZ, P2 ;  /* 0x000000ff02077207 */ /* 0x000fe20001000000 */
[----:B--2---:R-:W-:Y:S01]  /*0500*/  IMAD.WIDE R4, R0, 0x4, R4 ;  /* 0x0000000400047825 */ /* 0x004fe200078e0204 */
[----:B------:R-:W-:Y:S02]  /*0510*/  SEL R3, R3, R12, !P1 ;  /* 0x0000000c03037207 */ /* 0x000fe40004800000 */
[----:B------:R-:W-:Y:S01]  /*0520*/  SEL R2, R7, R6, !P1 ;  /* 0x0000000607027207 */ /* 0x000fe20004800000 */
[----:B------:R-:W-:Y:S06]  /*0530*/  @P4 EXIT ;  /* 0x000000000000494d */ /* 0x000fec0003800000 */
[----:B------:R-:W-:Y:S01]  /*0540*/  STG.E.64 desc[UR4][R4.64], R2 ;  /* 0x0000000204007986 */ /* 0x000fe2000c101b04 */
[----:B------:R-:W-:Y:S05]  /*0550*/  EXIT ;  /* 0x000000000000794d */ /* 0x000fea0003800000 */
.L_x_0:
[----:B------:R-:W-:-:S00]  /*0560*/  BRA `(.L_x_0) ;  /* 0xfffffffc00fc7947 */ /* 0x000fc0000383ffff */
[----:B------:R-:W-:-:S00]  /*0570*/  NOP ;  /* 0x0000000000007918 */ /* 0x000fc00000000000 */
        /* <DEDUP_REMOVED lines=8> */
.L_x_1:


//--------------------- .nv.constant0.triton_poi_fused_cat_18 --------------------------
	.section	.nv.constant0.triton_poi_fused_cat_18,"a",@progbits
	.sectionflags	@""
	.align	4
.nv.constant0.triton_poi_fused_cat_18:
	.zero		580
